//
// Generated by NVIDIA NVVM Compiler
//
// Compiler Build ID: CL-36424714
// Cuda compilation tools, release 13.0, V13.0.88
// Based on NVVM 20.0.0
//

.version 9.0
.target sm_100
.address_size 64

	// .globl	_Z15naive_incrementPii

.visible .entry _Z15naive_incrementPii(
	.param .u64 .ptr .align 1 _Z15naive_incrementPii_param_0,
	.param .u32 _Z15naive_incrementPii_param_1
)
{
	.reg .pred 	%p<2>;
	.reg .b32 	%r<8>;
	.reg .b64 	%rd<5>;

	ld.param.u64 	%rd1, [_Z15naive_incrementPii_param_0];
	ld.param.u32 	%r2, [_Z15naive_incrementPii_param_1];
	mov.u32 	%r3, %ctaid.x;
	mov.u32 	%r4, %ntid.x;
	mov.u32 	%r5, %tid.x;
	mad.lo.s32 	%r1, %r3, %r4, %r5;
	setp.ge.s32 	%p1, %r1, %r2;
	@%p1 bra 	$L__BB0_2;
	cvta.to.global.u64 	%rd2, %rd1;
	mul.wide.s32 	%rd3, %r1, 4;
	add.s64 	%rd4, %rd2, %rd3;
	ld.global.u32 	%r6, [%rd4];
	add.s32 	%r7, %r6, 1;
	st.global.u32 	[%rd4], %r7;
$L__BB0_2:
	ret;

}
	// .globl	_Z21grid_stride_incrementPii
.visible .entry _Z21grid_stride_incrementPii(
	.param .u64 .ptr .align 1 _Z21grid_stride_incrementPii_param_0,
	.param .u32 _Z21grid_stride_incrementPii_param_1
)
{
	.reg .pred 	%p<7>;
	.reg .b32 	%r<41>;
	.reg .b64 	%rd<11>;

	ld.param.u64 	%rd2, [_Z21grid_stride_incrementPii_param_0];
	ld.param.u32 	%r12, [_Z21grid_stride_incrementPii_param_1];
	cvta.to.global.u64 	%rd1, %rd2;
	mov.u32 	%r13, %ctaid.x;
	mov.u32 	%r14, %ntid.x;
	mov.u32 	%r15, %tid.x;
	mad.lo.s32 	%r39, %r13, %r14, %r15;
	mov.u32 	%r16, %nctaid.x;
	mul.lo.s32 	%r2, %r14, %r16;
	setp.ge.s32 	%p1, %r39, %r12;
	@%p1 bra 	$L__BB1_7;
	add.s32 	%r17, %r39, %r2;
	max.s32 	%r18, %r12, %r17;
	setp.lt.s32 	%p2, %r17, %r12;
	selp.u32 	%r19, 1, 0, %p2;
	add.s32 	%r20, %r17, %r19;
	sub.s32 	%r21, %r18, %r20;
	div.u32 	%r22, %r21, %r2;
	add.s32 	%r3, %r22, %r19;
	and.b32  	%r23, %r3, 3;
	setp.eq.s32 	%p3, %r23, 3;
	@%p3 bra 	$L__BB1_4;
	add.s32 	%r24, %r3, 1;
	and.b32  	%r25, %r24, 3;
	neg.s32 	%r37, %r25;
$L__BB1_3:
	.pragma "nounroll";
	mul.wide.s32 	%rd3, %r39, 4;
	add.s64 	%rd4, %rd1, %rd3;
	ld.global.u32 	%r26, [%rd4];
	add.s32 	%r27, %r26, 1;
	st.global.u32 	[%rd4], %r27;
	add.s32 	%r39, %r39, %r2;
	add.s32 	%r37, %r37, 1;
	setp.ne.s32 	%p4, %r37, 0;
	@%p4 bra 	$L__BB1_3;
$L__BB1_4:
	setp.lt.u32 	%p5, %r3, 3;
	@%p5 bra 	$L__BB1_7;
	mul.wide.s32 	%rd7, %r2, 4;
	shl.b32 	%r36, %r2, 2;
$L__BB1_6:
	mul.wide.s32 	%rd5, %r39, 4;
	add.s64 	%rd6, %rd1, %rd5;
	ld.global.u32 	%r28, [%rd6];
	add.s32 	%r29, %r28, 1;
	st.global.u32 	[%rd6], %r29;
	add.s64 	%rd8, %rd6, %rd7;
	ld.global.u32 	%r30, [%rd8];
	add.s32 	%r31, %r30, 1;
	st.global.u32 	[%rd8], %r31;
	add.s64 	%rd9, %rd8, %rd7;
	ld.global.u32 	%r32, [%rd9];
	add.s32 	%r33, %r32, 1;
	st.global.u32 	[%rd9], %r33;
	add.s64 	%rd10, %rd9, %rd7;
	ld.global.u32 	%r34, [%rd10];
	add.s32 	%r35, %r34, 1;
	st.global.u32 	[%rd10], %r35;
	add.s32 	%r39, %r36, %r39;
	setp.lt.s32 	%p6, %r39, %r12;
	@%p6 bra 	$L__BB1_6;
$L__BB1_7:
	ret;

}
	// .globl	_Z17grid_stride_debugPiS_i
.visible .entry _Z17grid_stride_debugPiS_i(
	.param .u64 .ptr .align 1 _Z17grid_stride_debugPiS_i_param_0,
	.param .u64 .ptr .align 1 _Z17grid_stride_debugPiS_i_param_1,
	.param .u32 _Z17grid_stride_debugPiS_i_param_2
)
{
	.reg .pred 	%p<7>;
	.reg .b32 	%r<41>;
	.reg .b64 	%rd<18>;

	ld.param.u64 	%rd3, [_Z17grid_stride_debugPiS_i_param_0];
	ld.param.u64 	%rd4, [_Z17grid_stride_debugPiS_i_param_1];
	ld.param.u32 	%r12, [_Z17grid_stride_debugPiS_i_param_2];
	cvta.to.global.u64 	%rd1, %rd4;
	cvta.to.global.u64 	%rd2, %rd3;
	mov.u32 	%r13, %ctaid.x;
	mov.u32 	%r14, %ntid.x;
	mov.u32 	%r15, %tid.x;
	mad.lo.s32 	%r1, %r13, %r14, %r15;
	mov.u32 	%r16, %nctaid.x;
	mul.lo.s32 	%r2, %r14, %r16;
	setp.ge.s32 	%p1, %r1, %r12;
	@%p1 bra 	$L__BB2_7;
	add.s32 	%r17, %r1, %r2;
	max.s32 	%r18, %r12, %r17;
	setp.lt.s32 	%p2, %r17, %r12;
	selp.u32 	%r19, 1, 0, %p2;
	add.s32 	%r20, %r17, %r19;
	sub.s32 	%r21, %r18, %r20;
	div.u32 	%r22, %r21, %r2;
	add.s32 	%r3, %r22, %r19;
	and.b32  	%r23, %r3, 3;
	setp.eq.s32 	%p3, %r23, 3;
	mov.u32 	%r39, %r1;
	@%p3 bra 	$L__BB2_4;
	add.s32 	%r24, %r3, 1;
	and.b32  	%r25, %r24, 3;
	neg.s32 	%r37, %r25;
	mov.u32 	%r39, %r1;
$L__BB2_3:
	.pragma "nounroll";
	mul.wide.s32 	%rd5, %r39, 4;
	add.s64 	%rd6, %rd1, %rd5;
	add.s64 	%rd7, %rd2, %rd5;
	ld.global.u32 	%r26, [%rd7];
	add.s32 	%r27, %r26, 1;
	st.global.u32 	[%rd7], %r27;
	st.global.u32 	[%rd6], %r1;
	add.s32 	%r39, %r39, %r2;
	add.s32 	%r37, %r37, 1;
	setp.ne.s32 	%p4, %r37, 0;
	@%p4 bra 	$L__BB2_3;
$L__BB2_4:
	setp.lt.u32 	%p5, %r3, 3;
	@%p5 bra 	$L__BB2_7;
	mul.wide.s32 	%rd11, %r2, 4;
	shl.b32 	%r36, %r2, 2;
$L__BB2_6:
	mul.wide.s32 	%rd8, %r39, 4;
	add.s64 	%rd9, %rd2, %rd8;
	ld.global.u32 	%r28, [%rd9];
	add.s32 	%r29, %r28, 1;
	st.global.u32 	[%rd9], %r29;
	add.s64 	%rd10, %rd1, %rd8;
	st.global.u32 	[%rd10], %r1;
	add.s64 	%rd12, %rd9, %rd11;
	ld.global.u32 	%r30, [%rd12];
	add.s32 	%r31, %r30, 1;
	st.global.u32 	[%rd12], %r31;
	add.s64 	%rd13, %rd10, %rd11;
	st.global.u32 	[%rd13], %r1;
	add.s64 	%rd14, %rd12, %rd11;
	ld.global.u32 	%r32, [%rd14];
	add.s32 	%r33, %r32, 1;
	st.global.u32 	[%rd14], %r33;
	add.s64 	%rd15, %rd13, %rd11;
	st.global.u32 	[%rd15], %r1;
	add.s64 	%rd16, %rd14, %rd11;
	ld.global.u32 	%r34, [%rd16];
	add.s32 	%r35, %r34, 1;
	st.global.u32 	[%rd16], %r35;
	add.s64 	%rd17, %rd15, %rd11;
	st.global.u32 	[%rd17], %r1;
	add.s32 	%r39, %r36, %r39;
	setp.lt.s32 	%p6, %r39, %r12;
	@%p6 bra 	$L__BB2_6;
$L__BB2_7:
	ret;

}


// ===== COMPILED SASS (sm_100) =====

	.target	sm_100

	.elftype	@"ET_EXEC"


//--------------------- .note.nv.tkinfo           --------------------------
	.section	.note.nv.tkinfo,"",@"SHT_NOTE"
	.sectionflags	@"SHF_NOTE_NV_TKINFO"
	.tkinfo
        /*0018*/ 	.word	0x00000002
        /*0030*/ 	.string	""
        /*0030*/ 	.string	"ptxas"
        /*0030*/ 	.string	"Cuda compilation tools, release 13.0, V13.0.88"
        /*0030*/ 	.string	"Build cuda_13.0.r13.0/compiler.36424714_0"
        /*0030*/ 	.string	"-arch sm_100 -m 64 "



//--------------------- .note.nv.cuinfo           --------------------------
	.section	.note.nv.cuinfo,"",@"SHT_NOTE"
	.sectionflags	@"SHF_NOTE_NV_CUINFO"
        /*0018*/ 	.short	0x0002
        /*001a*/ 	.short	0x0064
        /*001c*/ 	.short	0x0082
	.zero		2


//--------------------- .nv.info                  --------------------------
	.section	.nv.info,"",@"SHT_CUDA_INFO"
	.align	4


	//----- nvinfo : EIATTR_REGCOUNT
	.align		4
        /*0000*/ 	.byte	0x04, 0x2f
        /*0002*/ 	.short	(.L_1 - .L_0)
	.align		4
.L_0:
        /*0004*/ 	.word	index@(_Z15naive_incrementPii)
        /*0008*/ 	.word	0x00000008


	//----- nvinfo : EIATTR_FRAME_SIZE
	.align		4
.L_1:
        /*000c*/ 	.byte	0x04, 0x11
        /*000e*/ 	.short	(.L_3 - .L_2)
	.align		4
.L_2:
        /*0010*/ 	.word	index@(_Z15naive_incrementPii)
        /*0014*/ 	.word	0x00000000


	//----- nvinfo : EIATTR_REGCOUNT
	.align		4
.L_3:
        /*0018*/ 	.byte	0x04, 0x2f
        /*001a*/ 	.short	(.L_5 - .L_4)
	.align		4
.L_4:
        /*001c*/ 	.word	index@(_Z21grid_stride_incrementPii)
        /*0020*/ 	.word	0x00000018


	//----- nvinfo : EIATTR_FRAME_SIZE
	.align		4
.L_5:
        /*0024*/ 	.byte	0x04, 0x11
        /*0026*/ 	.short	(.L_7 - .L_6)
	.align		4
.L_6:
        /*0028*/ 	.word	index@(_Z21grid_stride_incrementPii)
        /*002c*/ 	.word	0x00000000


	//----- nvinfo : EIATTR_REGCOUNT
	.align		4
.L_7:
        /*0030*/ 	.byte	0x04, 0x2f
        /*0032*/ 	.short	(.L_9 - .L_8)
	.align		4
.L_8:
        /*0034*/ 	.word	index@(_Z17grid_stride_debugPiS_i)
        /*0038*/ 	.word	0x0000001c


	//----- nvinfo : EIATTR_FRAME_SIZE
	.align		4
.L_9:
        /*003c*/ 	.byte	0x04, 0x11
        /*003e*/ 	.short	(.L_11 - .L_10)
	.align		4
.L_10:
        /*0040*/ 	.word	index@(_Z17grid_stride_debugPiS_i)
        /*0044*/ 	.word	0x00000000


	//----- nvinfo : EIATTR_MIN_STACK_SIZE
	.align		4
.L_11:
        /*0048*/ 	.byte	0x04, 0x12
        /*004a*/ 	.short	(.L_13 - .L_12)
	.align		4
.L_12:
        /*004c*/ 	.word	index@(_Z17grid_stride_debugPiS_i)
        /*0050*/ 	.word	0x00000000


	//----- nvinfo : EIATTR_MIN_STACK_SIZE
	.align		4
.L_13:
        /*0054*/ 	.byte	0x04, 0x12
        /*0056*/ 	.short	(.L_15 - .L_14)
	.align		4
.L_14:
        /*0058*/ 	.word	index@(_Z21grid_stride_incrementPii)
        /*005c*/ 	.word	0x00000000


	//----- nvinfo : EIATTR_MIN_STACK_SIZE
	.align		4
.L_15:
        /*0060*/ 	.byte	0x04, 0x12
        /*0062*/ 	.short	(.L_17 - .L_16)
	.align		4
.L_16:
        /*0064*/ 	.word	index@(_Z15naive_incrementPii)
        /*0068*/ 	.word	0x00000000
.L_17:


//--------------------- .nv.compat                --------------------------
	.section	.nv.compat,"",@"SHT_CUDA_COMPAT_INFO"
	.align	4
        /*0000*/ 	.byte	0x02, 0x09, 0x00, 0x00, 0x02, 0x02, 0x01, 0x00, 0x02, 0x05, 0x05, 0x00, 0x03, 0x07, 0x01, 0x01
        /*0010*/ 	.byte	0x02, 0x03, 0x00, 0x00, 0x02, 0x06, 0x01, 0x00, 0x04, 0x0b, 0x08, 0x00, 0x09, 0x00, 0x00, 0x00
        /*0020*/ 	.byte	0x00, 0x00, 0x00, 0x00


//--------------------- .nv.info._Z17grid_stride_debugPiS_i --------------------------
	.section	.nv.info._Z17grid_stride_debugPiS_i,"",@"SHT_CUDA_INFO"
	.sectionflags	@""
	.align	4


	//----- nvinfo : EIATTR_CUDA_API_VERSION
	.align		4
        /*0000*/ 	.byte	0x04, 0x37
        /*0002*/ 	.short	(.L_19 - .L_18)
.L_18:
        /*0004*/ 	.word	0x00000082


	//----- nvinfo : EIATTR_KPARAM_INFO
	.align		4
.L_19:
        /*0008*/ 	.byte	0x04, 0x17
        /*000a*/ 	.short	(.L_21 - .L_20)
.L_20:
        /*000c*/ 	.word	0x00000000
        /*0010*/ 	.short	0x0002
        /*0012*/ 	.short	0x0010
        /*0014*/ 	.byte	0x00, 0xf0, 0x11, 0x00


	//----- nvinfo : EIATTR_KPARAM_INFO
	.align		4
.L_21:
        /*0018*/ 	.byte	0x04, 0x17
        /*001a*/ 	.short	(.L_23 - .L_22)
.L_22:
        /*001c*/ 	.word	0x00000000
        /*0020*/ 	.short	0x0001
        /*0022*/ 	.short	0x0008
        /*0024*/ 	.byte	0x00, 0xf5, 0x21, 0x00


	//----- nvinfo : EIATTR_KPARAM_INFO
	.align		4
.L_23:
        /*0028*/ 	.byte	0x04, 0x17
        /*002a*/ 	.short	(.L_25 - .L_24)
.L_24:
        /*002c*/ 	.word	0x00000000
        /*0030*/ 	.short	0x0000
        /*0032*/ 	.short	0x0000
        /*0034*/ 	.byte	0x00, 0xf5, 0x21, 0x00


	//----- nvinfo : EIATTR_SPARSE_MMA_MASK
	.align		4
.L_25:
        /*0038*/ 	.byte	0x03, 0x50
        /*003a*/ 	.short	0x0000


	//----- nvinfo : EIATTR_MAXREG_COUNT
	.align		4
        /*003c*/ 	.byte	0x03, 0x1b
        /*003e*/ 	.short	0x00ff


	//----- nvinfo : EIATTR_MERCURY_ISA_VERSION
	.align		4
        /*0040*/ 	.byte	0x03, 0x5f
        /*0042*/ 	.short	0x0101


	//----- nvinfo : EIATTR_VRC_CTA_INIT_COUNT
	.align		4
        /*0044*/ 	.byte	0x02, 0x4a
	.zero		1
	.zero		1


	//----- nvinfo : EIATTR_EXIT_INSTR_OFFSETS
	.align		4
        /*0048*/ 	.byte	0x04, 0x1c
        /*004a*/ 	.short	(.L_27 - .L_26)


	//   ....[0]....
.L_26:
        /*004c*/ 	.word	0x00000090


	//   ....[1]....
        /*0050*/ 	.word	0x000003c0


	//   ....[2]....
        /*0054*/ 	.word	0x00000580


	//----- nvinfo : EIATTR_CRS_STACK_SIZE
	.align		4
.L_27:
        /*0058*/ 	.byte	0x04, 0x1e
        /*005a*/ 	.short	(.L_29 - .L_28)
.L_28:
        /*005c*/ 	.word	0x00000000


	//----- nvinfo : EIATTR_CBANK_PARAM_SIZE
	.align		4
.L_29:
        /*0060*/ 	.byte	0x03, 0x19
        /*0062*/ 	.short	0x0014


	//----- nvinfo : EIATTR_PARAM_CBANK
	.align		4
        /*0064*/ 	.byte	0x04, 0x0a
        /*0066*/ 	.short	(.L_31 - .L_30)
	.align		4
.L_30:
        /*0068*/ 	.word	index@(.nv.constant0._Z17grid_stride_debugPiS_i)
        /*006c*/ 	.short	0x0380
        /*006e*/ 	.short	0x0014


	//----- nvinfo : EIATTR_SW_WAR
	.align		4
.L_31:
        /*0070*/ 	.byte	0x04, 0x36
        /*0072*/ 	.short	(.L_33 - .L_32)
.L_32:
        /*0074*/ 	.word	0x00000008
.L_33:


//--------------------- .nv.info._Z21grid_stride_incrementPii --------------------------
	.section	.nv.info._Z21grid_stride_incrementPii,"",@"SHT_CUDA_INFO"
	.sectionflags	@""
	.align	4


	//----- nvinfo : EIATTR_CUDA_API_VERSION
	.align		4
        /*0000*/ 	.byte	0x04, 0x37
        /*0002*/ 	.short	(.L_35 - .L_34)
.L_34:
        /*0004*/ 	.word	0x00000082


	//----- nvinfo : EIATTR_KPARAM_INFO
	.align		4
.L_35:
        /*0008*/ 	.byte	0x04, 0x17
        /*000a*/ 	.short	(.L_37 - .L_36)
.L_36:
        /*000c*/ 	.word	0x00000000
        /*0010*/ 	.short	0x0001
        /*0012*/ 	.short	0x0008
        /*0014*/ 	.byte	0x00, 0xf0, 0x11, 0x00


	//----- nvinfo : EIATTR_KPARAM_INFO
	.align		4
.L_37:
        /*0018*/ 	.byte	0x04, 0x17
        /*001a*/ 	.short	(.L_39 - .L_38)
.L_38:
        /*001c*/ 	.word	0x00000000
        /*0020*/ 	.short	0x0000
        /*0022*/ 	.short	0x0000
        /*0024*/ 	.byte	0x00, 0xf5, 0x21, 0x00


	//----- nvinfo : EIATTR_SPARSE_MMA_MASK
	.align		4
.L_39:
        /*0028*/ 	.byte	0x03, 0x50
        /*002a*/ 	.short	0x0000


	//----- nvinfo : EIATTR_MAXREG_COUNT
	.align		4
        /*002c*/ 	.byte	0x03, 0x1b
        /*002e*/ 	.short	0x00ff


	//----- nvinfo : EIATTR_MERCURY_ISA_VERSION
	.align		4
        /*0030*/ 	.byte	0x03, 0x5f
        /*0032*/ 	.short	0x0101


	//----- nvinfo : EIATTR_VRC_CTA_INIT_COUNT
	.align		4
        /*0034*/ 	.byte	0x02, 0x4a
	.zero		1
	.zero		1


	//----- nvinfo : EIATTR_EXIT_INSTR_OFFSETS
	.align		4
        /*0038*/ 	.byte	0x04, 0x1c
        /*003a*/ 	.short	(.L_41 - .L_40)


	//   ....[0]....
.L_40:
        /*003c*/ 	.word	0x00000090


	//   ....[1]....
        /*0040*/ 	.word	0x00000360


	//   ....[2]....
        /*0044*/ 	.word	0x000004a0


	//----- nvinfo : EIATTR_CRS_STACK_SIZE
	.align		4
.L_41:
        /*0048*/ 	.byte	0x04, 0x1e
        /*004a*/ 	.short	(.L_43 - .L_42)
.L_42:
        /*004c*/ 	.word	0x00000000


	//----- nvinfo : EIATTR_CBANK_PARAM_SIZE
	.align		4
.L_43:
        /*0050*/ 	.byte	0x03, 0x19
        /*0052*/ 	.short	0x000c


	//----- nvinfo : EIATTR_PARAM_CBANK
	.align		4
        /*0054*/ 	.byte	0x04, 0x0a
        /*0056*/ 	.short	(.L_45 - .L_44)
	.align		4
.L_44:
        /*0058*/ 	.word	index@(.nv.constant0._Z21grid_stride_incrementPii)
        /*005c*/ 	.short	0x0380
        /*005e*/ 	.short	0x000c


	//----- nvinfo : EIATTR_SW_WAR
	.align		4
.L_45:
        /*0060*/ 	.byte	0x04, 0x36
        /*0062*/ 	.short	(.L_47 - .L_46)
.L_46:
        /*0064*/ 	.word	0x00000008
.L_47:


//--------------------- .nv.info._Z15naive_incrementPii --------------------------
	.section	.nv.info._Z15naive_incrementPii,"",@"SHT_CUDA_INFO"
	.sectionflags	@""
	.align	4


	//----- nvinfo : EIATTR_CUDA_API_VERSION
	.align		4
        /*0000*/ 	.byte	0x04, 0x37
        /*0002*/ 	.short	(.L_49 - .L_48)
.L_48:
        /*0004*/ 	.word	0x00000082


	//----- nvinfo : EIATTR_KPARAM_INFO
	.align		4
.L_49:
        /*0008*/ 	.byte	0x04, 0x17
        /*000a*/ 	.short	(.L_51 - .L_50)
.L_50:
        /*000c*/ 	.word	0x00000000
        /*0010*/ 	.short	0x0001
        /*0012*/ 	.short	0x0008
        /*0014*/ 	.byte	0x00, 0xf0, 0x11, 0x00


	//----- nvinfo : EIATTR_KPARAM_INFO
	.align		4
.L_51:
        /*0018*/ 	.byte	0x04, 0x17
        /*001a*/ 	.short	(.L_53 - .L_52)
.L_52:
        /*001c*/ 	.word	0x00000000
        /*0020*/ 	.short	0x0000
        /*0022*/ 	.short	0x0000
        /*0024*/ 	.byte	0x00, 0xf5, 0x21, 0x00


	//----- nvinfo : EIATTR_SPARSE_MMA_MASK
	.align		4
.L_53:
        /*0028*/ 	.byte	0x03, 0x50
        /*002a*/ 	.short	0x0000


	//----- nvinfo : EIATTR_MAXREG_COUNT
	.align		4
        /*002c*/ 	.byte	0x03, 0x1b
        /*002e*/ 	.short	0x00ff


	//----- nvinfo : EIATTR_MERCURY_ISA_VERSION
	.align		4
        /*0030*/ 	.byte	0x03, 0x5f
        /*0032*/ 	.short	0x0101


	//----- nvinfo : EIATTR_VRC_CTA_INIT_COUNT
	.align		4
        /*0034*/ 	.byte	0x02, 0x4a
	.zero		1
	.zero		1


	//----- nvinfo : EIATTR_EXIT_INSTR_OFFSETS
	.align		4
        /*0038*/ 	.byte	0x04, 0x1c
        /*003a*/ 	.short	(.L_55 - .L_54)


	//   ....[0]....
.L_54:
        /*003c*/ 	.word	0x00000070


	//   ....[1]....
        /*0040*/ 	.word	0x000000e0


	//----- nvinfo : EIATTR_CBANK_PARAM_SIZE
	.align		4
.L_55:
        /*0044*/ 	.byte	0x03, 0x19
        /*0046*/ 	.short	0x000c


	//----- nvinfo : EIATTR_PARAM_CBANK
	.align		4
        /*0048*/ 	.byte	0x04, 0x0a
        /*004a*/ 	.short	(.L_57 - .L_56)
	.align		4
.L_56:
        /*004c*/ 	.word	index@(.nv.constant0._Z15naive_incrementPii)
        /*0050*/ 	.short	0x0380
        /*0052*/ 	.short	0x000c


	//----- nvinfo : EIATTR_SW_WAR
	.align		4
.L_57:
        /*0054*/ 	.byte	0x04, 0x36
        /*0056*/ 	.short	(.L_59 - .L_58)
.L_58:
        /*0058*/ 	.word	0x00000008
.L_59:


//--------------------- .nv.callgraph             --------------------------
	.section	.nv.callgraph,"",@"SHT_CUDA_CALLGRAPH"
	.align	4
	.sectionentsize	8
	.align		4
        /*0000*/ 	.word	0x00000000
	.align		4
        /*0004*/ 	.word	0xffffffff
	.align		4
        /*0008*/ 	.word	0x00000000
	.align		4
        /*000c*/ 	.word	0xfffffffe
	.align		4
        /*0010*/ 	.word	0x00000000
	.align		4
        /*0014*/ 	.word	0xfffffffd
	.align		4
        /*0018*/ 	.word	0x00000000
	.align		4
        /*001c*/ 	.word	0xfffffffc


//--------------------- .text._Z17grid_stride_debugPiS_i --------------------------
	.section	.text._Z17grid_stride_debugPiS_i,"ax",@progbits
	.align	128
        .global         _Z17grid_stride_debugPiS_i
        .type           _Z17grid_stride_debugPiS_i,@function
        .size           _Z17grid_stride_debugPiS_i,(.L_x_11 - _Z17grid_stride_debugPiS_i)
        .other          _Z17grid_stride_debugPiS_i,@"STO_CUDA_ENTRY STV_DEFAULT"
_Z17grid_stride_debugPiS_i:
.text._Z17grid_stride_debugPiS_i:
[----:B------:R-:W-:Y:S01]  /*0000*/  LDC R1, c[0x0][0x37c] ;  /* 0x0000df00ff017b82 */ /* 0x000fe20000000800 */
[----:B------:R-:W0:Y:S07]  /*0010*/  S2R R0, SR_TID.X ;  /* 0x0000000000007919 */ /* 0x000e2e0000002100 */
[----:B------:R-:W0:Y:S01]  /*0020*/  S2UR UR4, SR_CTAID.X ;  /* 0x00000000000479c3 */ /* 0x000e220000002500 */
[----:B------:R-:W1:Y:S07]  /*0030*/  LDCU UR6, c[0x0][0x390] ;  /* 0x00007200ff0677ac */ /* 0x000e6e0008000800 */
[----:B------:R-:W0:Y:S01]  /*0040*/  LDC R7, c[0x0][0x360] ;  /* 0x0000d800ff077b82 */ /* 0x000e220000000800 */
[----:B------:R-:W2:Y:S01]  /*0050*/  LDCU UR5, c[0x0][0x370] ;  /* 0x00006e00ff0577ac */ /* 0x000ea20008000800 */
[----:B0-----:R-:W-:-:S02]  /*0060*/  IMAD R0, R7, UR4, R0 ;  /* 0x0000000407007c24 */ /* 0x001fc4000f8e0200 */
[----:B--2---:R-:W-:-:S03]  /*0070*/  IMAD R7, R7, UR5, RZ ;  /* 0x0000000507077c24 */ /* 0x004fc6000f8e02ff */
[----:B-1----:R-:W-:-:S13]  /*0080*/  ISETP.GE.AND P0, PT, R0, UR6, PT ;  /* 0x0000000600007c0c */ /* 0x002fda000bf06270 */
[----:B------:R-:W-:Y:S05]  /*0090*/  @P0 EXIT ;  /* 0x000000000000094d */ /* 0x000fea0003800000 */
[----:B------:R-:W0:Y:S01]  /*00a0*/  I2F.U32.RP R8, R7 ;  /* 0x0000000700087306 */ /* 0x000e220000209000 */
[----:B------:R-:W-:Y:S01]  /*00b0*/  IMAD.IADD R4, R0, 0x1, R7 ;  /* 0x0000000100047824 */ /* 0x000fe200078e0207 */
[----:B------:R-:W-:Y:S01]  /*00c0*/  IADD3 R9, PT, PT, RZ, -R7, RZ ;  /* 0x80000007ff097210 */ /* 0x000fe20007ffe0ff */
[----:B------:R-:W1:Y:S01]  /*00d0*/  LDCU.64 UR4, c[0x0][0x358] ;  /* 0x00006b00ff0477ac */ /* 0x000e620008000a00 */
[----:B------:R-:W-:Y:S01]  /*00e0*/  ISETP.NE.U32.AND P2, PT, R7, RZ, PT ;  /* 0x000000ff0700720c */ /* 0x000fe20003f45070 */
[----:B------:R-:W-:Y:S01]  /*00f0*/  BSSY.RECONVERGENT B0, `(.L_x_0) ;  /* 0x000002c000007945 */ /* 0x000fe20003800200 */
[C---:B------:R-:W-:Y:S02]  /*0100*/  ISETP.GE.AND P0, PT, R4.reuse, UR6, PT ;  /* 0x0000000604007c0c */ /* 0x040fe4000bf06270 */
[----:B------:R-:W-:Y:S02]  /*0110*/  VIMNMX R5, PT, PT, R4, UR6, !PT ;  /* 0x0000000604057c48 */ /* 0x000fe4000ffe0100 */
[----:B------:R-:W-:-:S04]  /*0120*/  SEL R6, RZ, 0x1, P0 ;  /* 0x00000001ff067807 */ /* 0x000fc80000000000 */
[----:B------:R-:W-:Y:S01]  /*0130*/  IADD3 R4, PT, PT, R5, -R4, -R6 ;  /* 0x8000000405047210 */ /* 0x000fe20007ffe806 */
[----:B0-----:R-:W0:Y:S02]  /*0140*/  MUFU.RCP R8, R8 ;  /* 0x0000000800087308 */ /* 0x001e240000001000 */
[----:B0-----:R-:W-:-:S06]  /*0150*/  IADD3 R2, PT, PT, R8, 0xffffffe, RZ ;  /* 0x0ffffffe08027810 */ /* 0x001fcc0007ffe0ff */
[----:B------:R0:W2:Y:S02]  /*0160*/  F2I.FTZ.U32.TRUNC.NTZ R3, R2 ;  /* 0x0000000200037305 */ /* 0x0000a4000021f000 */
[----:B0-----:R-:W-:Y:S02]  /*0170*/  HFMA2 R2, -RZ, RZ, 0, 0 ;  /* 0x00000000ff027431 */ /* 0x001fe400000001ff */
[----:B--2---:R-:W-:-:S04]  /*0180*/  IMAD R9, R9, R3, RZ ;  /* 0x0000000309097224 */ /* 0x004fc800078e02ff */
[----:B------:R-:W-:-:S06]  /*0190*/  IMAD.HI.U32 R3, R3, R9, R2 ;  /* 0x0000000903037227 */ /* 0x000fcc00078e0002 */
[----:B------:R-:W-:-:S04]  /*01a0*/  IMAD.HI.U32 R9, R3, R4, RZ ;  /* 0x0000000403097227 */ /* 0x000fc800078e00ff */
[----:B------:R-:W-:-:S04]  /*01b0*/  IMAD.MOV R2, RZ, RZ, -R9 ;  /* 0x000000ffff027224 */ /* 0x000fc800078e0a09 */
[----:B------:R-:W-:Y:S02]  /*01c0*/  IMAD R4, R7, R2, R4 ;  /* 0x0000000207047224 */ /* 0x000fe400078e0204 */
[----:B------:R-:W0:Y:S03]  /*01d0*/  LDC.64 R2, c[0x0][0x380] ;  /* 0x0000e000ff027b82 */ /* 0x000e260000000a00 */
[----:B------:R-:W-:-:S13]  /*01e0*/  ISETP.GE.U32.AND P0, PT, R4, R7, PT ;  /* 0x000000070400720c */ /* 0x000fda0003f06070 */
[----:B------:R-:W-:Y:S01]  /*01f0*/  @P0 IADD3 R4, PT, PT, -R7, R4, RZ ;  /* 0x0000000407040210 */ /* 0x000fe20007ffe1ff */
[----:B------:R-:W-:-:S03]  /*0200*/  @P0 VIADD R9, R9, 0x1 ;  /* 0x0000000109090836 */ /* 0x000fc60000000000 */
[----:B------:R-:W-:Y:S02]  /*0210*/  ISETP.GE.U32.AND P1, PT, R4, R7, PT ;  /* 0x000000070400720c */ /* 0x000fe40003f26070 */
[----:B------:R-:W2:Y:S11]  /*0220*/  LDC.64 R4, c[0x0][0x388] ;  /* 0x0000e200ff047b82 */ /* 0x000eb60000000a00 */
[----:B------:R-:W-:-:S02]  /*0230*/  @P1 IADD3 R9, PT, PT, R9, 0x1, RZ ;  /* 0x0000000109091810 */ /* 0x000fc40007ffe0ff */
[----:B------:R-:W-:-:S05]  /*0240*/  @!P2 LOP3.LUT R9, RZ, R7, RZ, 0x33, !PT ;  /* 0x00000007ff09a212 */ /* 0x000fca00078e33ff */
[----:B------:R-:W-:-:S05]  /*0250*/  IMAD.IADD R12, R6, 0x1, R9 ;  /* 0x00000001060c7824 */ /* 0x000fca00078e0209 */
[C---:B------:R-:W-:Y:S02]  /*0260*/  LOP3.LUT R6, R12.reuse, 0x3, RZ, 0xc0, !PT ;  /* 0x000000030c067812 */ /* 0x040fe400078ec0ff */
[----:B------:R-:W-:Y:S02]  /*0270*/  ISETP.GE.U32.AND P1, PT, R12, 0x3, PT ;  /* 0x000000030c00780c */ /* 0x000fe40003f26070 */
[----:B------:R-:W-:Y:S02]  /*0280*/  ISETP.NE.AND P0, PT, R6, 0x3, PT ;  /* 0x000000030600780c */ /* 0x000fe40003f05270 */
[----:B------:R-:W-:-:S11]  /*0290*/  MOV R6, R0 ;  /* 0x0000000000067202 */ /* 0x000fd60000000f00 */
[----:B01----:R-:W-:Y:S05]  /*02a0*/  @!P0 BRA `(.L_x_1) ;  /* 0x0000000000408947 */ /* 0x003fea0003800000 */
[----:B------:R-:W0:Y:S01]  /*02b0*/  LDC.64 R8, c[0x0][0x380] ;  /* 0x0000e000ff087b82 */ /* 0x000e220000000a00 */
[----:B------:R-:W-:Y:S01]  /*02c0*/  VIADD R12, R12, 0x1 ;  /* 0x000000010c0c7836 */ /* 0x000fe20000000000 */
[----:B------:R-:W-:-:S04]  /*02d0*/  MOV R6, R0 ;  /* 0x0000000000067202 */ /* 0x000fc80000000f00 */
[----:B------:R-:W-:Y:S02]  /*02e0*/  LOP3.LUT R12, R12, 0x3, RZ, 0xc0, !PT ;  /* 0x000000030c0c7812 */ /* 0x000fe400078ec0ff */
[----:B------:R-:W1:Y:S03]  /*02f0*/  LDC.64 R10, c[0x0][0x388] ;  /* 0x0000e200ff0a7b82 */ /* 0x000e660000000a00 */
[----:B------:R-:W-:-:S07]  /*0300*/  IMAD.MOV R16, RZ, RZ, -R12 ;  /* 0x000000ffff107224 */ /* 0x000fce00078e0a0c */
.L_x_2:
[----:B0--3--:R-:W-:-:S05]  /*0310*/  IMAD.WIDE R14, R6, 0x4, R8 ;  /* 0x00000004060e7825 */ /* 0x009fca00078e0208 */
[----:B------:R-:W3:Y:S01]  /*0320*/  LDG.E R12, desc[UR4][R14.64] ;  /* 0x000000040e0c7981 */ /* 0x000ee2000c1e1900 */
[----:B------:R-:W-:-:S05]  /*0330*/  VIADD R16, R16, 0x1 ;  /* 0x0000000110107836 */ /* 0x000fca0000000000 */
[----:B------:R-:W-:Y:S02]  /*0340*/  ISETP.NE.AND P0, PT, R16, RZ, PT ;  /* 0x000000ff1000720c */ /* 0x000fe40003f05270 */
[----:B---3--:R-:W-:Y:S01]  /*0350*/  IADD3 R17, PT, PT, R12, 0x1, RZ ;  /* 0x000000010c117810 */ /* 0x008fe20007ffe0ff */
[----:B-1----:R-:W-:Y:S01]  /*0360*/  IMAD.WIDE R12, R6, 0x4, R10 ;  /* 0x00000004060c7825 */ /* 0x002fe200078e020a */
[----:B------:R-:W-:-:S03]  /*0370*/  IADD3 R6, PT, PT, R7, R6, RZ ;  /* 0x0000000607067210 */ /* 0x000fc60007ffe0ff */
[----:B------:R3:W-:Y:S04]  /*0380*/  STG.E desc[UR4][R14.64], R17 ;  /* 0x000000110e007986 */ /* 0x0007e8000c101904 */
[----:B------:R3:W-:Y:S02]  /*0390*/  STG.E desc[UR4][R12.64], R0 ;  /* 0x000000000c007986 */ /* 0x0007e4000c101904 */
[----:B------:R-:W-:Y:S05]  /*03a0*/  @P0 BRA `(.L_x_2) ;  /* 0xfffffffc00d80947 */ /* 0x000fea000383ffff */
.L_x_1:
[----:B------:R-:W-:Y:S05]  /*03b0*/  BSYNC.RECONVERGENT B0 ;  /* 0x0000000000007941 */ /* 0x000fea0003800200 */
.L_x_0:
[----:B------:R-:W-:Y:S05]  /*03c0*/  @!P1 EXIT ;  /* 0x000000000000994d */ /* 0x000fea0003800000 */
.L_x_3:
[----:B---34-:R-:W-:-:S05]  /*03d0*/  IMAD.WIDE R16, R6, 0x4, R2 ;  /* 0x0000000406107825 */ /* 0x018fca00078e0202 */
[----:B------:R-:W3:Y:S01]  /*03e0*/  LDG.E R8, desc[UR4][R16.64] ;  /* 0x0000000410087981 */ /* 0x000ee2000c1e1900 */
[----:B--2---:R-:W-:-:S04]  /*03f0*/  IMAD.WIDE R18, R6, 0x4, R4 ;  /* 0x0000000406127825 */ /* 0x004fc800078e0204 */
[----:B---3--:R-:W-:Y:S02]  /*0400*/  VIADD R21, R8, 0x1 ;  /* 0x0000000108157836 */ /* 0x008fe40000000000 */
[----:B------:R-:W-:-:S03]  /*0410*/  IMAD.WIDE R8, R7, 0x4, R16 ;  /* 0x0000000407087825 */ /* 0x000fc600078e0210 */
[----:B------:R0:W-:Y:S04]  /*0420*/  STG.E desc[UR4][R16.64], R21 ;  /* 0x0000001510007986 */ /* 0x0001e8000c101904 */
[----:B------:R1:W-:Y:S04]  /*0430*/  STG.E desc[UR4][R18.64], R0 ;  /* 0x0000000012007986 */ /* 0x0003e8000c101904 */
[----:B------:R-:W2:Y:S01]  /*0440*/  LDG.E R10, desc[UR4][R8.64] ;  /* 0x00000004080a7981 */ /* 0x000ea2000c1e1900 */
[----:B------:R-:W-:Y:S01]  /*0450*/  IMAD.WIDE R12, R7, 0x4, R8 ;  /* 0x00000004070c7825 */ /* 0x000fe200078e0208 */
[----:B--2---:R-:W-:-:S03]  /*0460*/  IADD3 R23, PT, PT, R10, 0x1, RZ ;  /* 0x000000010a177810 */ /* 0x004fc60007ffe0ff */
[C---:B------:R-:W-:Y:S02]  /*0470*/  IMAD.WIDE R10, R7.reuse, 0x4, R18 ;  /* 0x00000004070a7825 */ /* 0x040fe400078e0212 */
[----:B------:R4:W-:Y:S04]  /*0480*/  STG.E desc[UR4][R8.64], R23 ;  /* 0x0000001708007986 */ /* 0x0009e8000c101904 */
[----:B------:R4:W-:Y:S04]  /*0490*/  STG.E desc[UR4][R10.64], R0 ;  /* 0x000000000a007986 */ /* 0x0009e8000c101904 */
[----:B------:R-:W2:Y:S01]  /*04a0*/  LDG.E R14, desc[UR4][R12.64] ;  /* 0x000000040c0e7981 */ /* 0x000ea2000c1e1900 */
[----:B0-----:R-:W-:-:S04]  /*04b0*/  IMAD.WIDE R16, R7, 0x4, R12 ;  /* 0x0000000407107825 */ /* 0x001fc800078e020c */
[----:B--2---:R-:W-:Y:S02]  /*04c0*/  VIADD R25, R14, 0x1 ;  /* 0x000000010e197836 */ /* 0x004fe40000000000 */
[----:B------:R-:W-:-:S03]  /*04d0*/  IMAD.WIDE R14, R7, 0x4, R10 ;  /* 0x00000004070e7825 */ /* 0x000fc600078e020a */
[----:B------:R4:W-:Y:S04]  /*04e0*/  STG.E desc[UR4][R12.64], R25 ;  /* 0x000000190c007986 */ /* 0x0009e8000c101904 */
[----:B------:R4:W-:Y:S04]  /*04f0*/  STG.E desc[UR4][R14.64], R0 ;  /* 0x000000000e007986 */ /* 0x0009e8000c101904 */
[----:B-1----:R-:W2:Y:S01]  /*0500*/  LDG.E R18, desc[UR4][R16.64] ;  /* 0x0000000410127981 */ /* 0x002ea2000c1e1900 */
[----:B------:R-:W-:-:S05]  /*0510*/  IMAD R6, R7, 0x4, R6 ;  /* 0x0000000407067824 */ /* 0x000fca00078e0206 */
[----:B------:R-:W-:Y:S02]  /*0520*/  ISETP.GE.AND P0, PT, R6, UR6, PT ;  /* 0x0000000606007c0c */ /* 0x000fe4000bf06270 */
[----:B--2---:R-:W-:Y:S01]  /*0530*/  IADD3 R21, PT, PT, R18, 0x1, RZ ;  /* 0x0000000112157810 */ /* 0x004fe20007ffe0ff */
[----:B------:R-:W-:-:S04]  /*0540*/  IMAD.WIDE R18, R7, 0x4, R14 ;  /* 0x0000000407127825 */ /* 0x000fc800078e020e */
[----:B------:R4:W-:Y:S04]  /*0550*/  STG.E desc[UR4][R16.64], R21 ;  /* 0x0000001510007986 */ /* 0x0009e8000c101904 */
[----:B------:R4:W-:Y:S02]  /*0560*/  STG.E desc[UR4][R18.64], R0 ;  /* 0x0000000012007986 */ /* 0x0009e4000c101904 */
[----:B------:R-:W-:Y:S05]  /*0570*/  @!P0 BRA `(.L_x_3) ;  /* 0xfffffffc00948947 */ /* 0x000fea000383ffff */
[----:B------:R-:W-:Y:S05]  /*0580*/  EXIT ;  /* 0x000000000000794d */ /* 0x000fea0003800000 */
.L_x_4:
[----:B------:R-:W-:-:S00]  /*0590*/  BRA `(.L_x_4) ;  /* 0xfffffffc00fc7947 */ /* 0x000fc0000383ffff */
[----:B------:R-:W-:-:S00]  /*05a0*/  NOP ;  /* 0x0000000000007918 */ /* 0x000fc00000000000 */
        /* <DEDUP_REMOVED lines=13> */
.L_x_11:


//--------------------- .text._Z21grid_stride_incrementPii --------------------------
	.section	.text._Z21grid_stride_incrementPii,"ax",@progbits
	.align	128
        .global         _Z21grid_stride_incrementPii
        .type           _Z21grid_stride_incrementPii,@function
        .size           _Z21grid_stride_incrementPii,(.L_x_12 - _Z21grid_stride_incrementPii)
        .other          _Z21grid_stride_incrementPii,@"STO_CUDA_ENTRY STV_DEFAULT"
_Z21grid_stride_incrementPii:
.text._Z21grid_stride_incrementPii:
        /* <DEDUP_REMOVED lines=11> */
[C---:B------:R-:W-:Y:S01]  /*00b0*/  IADD3 R4, PT, PT, R0.reuse, R5, RZ ;  /* 0x0000000500047210 */ /* 0x040fe20007ffe0ff */
[----:B------:R-:W-:Y:S01]  /*00c0*/  IMAD.MOV R9, RZ, RZ, -R0 ;  /* 0x000000ffff097224 */ /* 0x000fe200078e0a00 */
[----:B------:R-:W-:Y:S01]  /*00d0*/  ISETP.NE.U32.AND P2, PT, R0, RZ, PT ;  /* 0x000000ff0000720c */ /* 0x000fe20003f45070 */
[----:B------:R-:W1:Y:S01]  /*00e0*/  LDCU.64 UR4, c[0x0][0x358] ;  /* 0x00006b00ff0477ac */ /* 0x000e620008000a00 */
[C---:B------:R-:W-:Y:S01]  /*00f0*/  ISETP.GE.AND P0, PT, R4.reuse, UR6, PT ;  /* 0x0000000604007c0c */ /* 0x040fe2000bf06270 */
[----:B------:R-:W-:Y:S01]  /*0100*/  BSSY.RECONVERGENT B0, `(.L_x_5) ;  /* 0x0000025000007945 */ /* 0x000fe20003800200 */
[----:B------:R-:W-:Y:S02]  /*0110*/  VIMNMX R7, PT, PT, R4, UR6, !PT ;  /* 0x0000000604077c48 */ /* 0x000fe4000ffe0100 */
[----:B------:R-:W-:-:S04]  /*0120*/  SEL R6, RZ, 0x1, P0 ;  /* 0x00000001ff067807 */ /* 0x000fc80000000000 */
[----:B------:R-:W-:Y:S01]  /*0130*/  IADD3 R7, PT, PT, R7, -R4, -R6 ;  /* 0x8000000407077210 */ /* 0x000fe20007ffe806 */
[----:B0-----:R-:W0:Y:S02]  /*0140*/  MUFU.RCP R8, R8 ;  /* 0x0000000800087308 */ /* 0x001e240000001000 */
[----:B0-----:R-:W-:-:S06]  /*0150*/  VIADD R2, R8, 0xffffffe ;  /* 0x0ffffffe08027836 */ /* 0x001fcc0000000000 */
[----:B------:R0:W2:Y:S02]  /*0160*/  F2I.FTZ.U32.TRUNC.NTZ R3, R2 ;  /* 0x0000000200037305 */ /* 0x0000a4000021f000 */
[----:B0-----:R-:W-:Y:S02]  /*0170*/  IMAD.MOV.U32 R2, RZ, RZ, RZ ;  /* 0x000000ffff027224 */ /* 0x001fe400078e00ff */
[----:B--2---:R-:W-:-:S04]  /*0180*/  IMAD R9, R9, R3, RZ ;  /* 0x0000000309097224 */ /* 0x004fc800078e02ff */
[----:B------:R-:W-:-:S06]  /*0190*/  IMAD.HI.U32 R8, R3, R9, R2 ;  /* 0x0000000903087227 */ /* 0x000fcc00078e0002 */
[----:B------:R-:W-:-:S05]  /*01a0*/  IMAD.HI.U32 R9, R8, R7, RZ ;  /* 0x0000000708097227 */ /* 0x000fca00078e00ff */
[----:B------:R-:W-:-:S05]  /*01b0*/  IADD3 R2, PT, PT, -R9, RZ, RZ ;  /* 0x000000ff09027210 */ /* 0x000fca0007ffe1ff */
[----:B------:R-:W-:Y:S02]  /*01c0*/  IMAD R7, R0, R2, R7 ;  /* 0x0000000200077224 */ /* 0x000fe400078e0207 */
[----:B------:R-:W0:Y:S03]  /*01d0*/  LDC.64 R2, c[0x0][0x380] ;  /* 0x0000e000ff027b82 */ /* 0x000e260000000a00 */
[----:B------:R-:W-:-:S13]  /*01e0*/  ISETP.GE.U32.AND P0, PT, R7, R0, PT ;  /* 0x000000000700720c */ /* 0x000fda0003f06070 */
[----:B------:R-:W-:Y:S01]  /*01f0*/  @P0 IMAD.IADD R7, R7, 0x1, -R0 ;  /* 0x0000000107070824 */ /* 0x000fe200078e0a00 */
[----:B------:R-:W-:-:S04]  /*0200*/  @P0 IADD3 R9, PT, PT, R9, 0x1, RZ ;  /* 0x0000000109090810 */ /* 0x000fc80007ffe0ff */
[----:B------:R-:W-:-:S13]  /*0210*/  ISETP.GE.U32.AND P1, PT, R7, R0, PT ;  /* 0x000000000700720c */ /* 0x000fda0003f26070 */
[----:B------:R-:W-:Y:S01]  /*0220*/  @P1 VIADD R9, R9, 0x1 ;  /* 0x0000000109091836 */ /* 0x000fe20000000000 */
[----:B------:R-:W-:-:S04]  /*0230*/  @!P2 LOP3.LUT R9, RZ, R0, RZ, 0x33, !PT ;  /* 0x00000000ff09a212 */ /* 0x000fc800078e33ff */
[----:B------:R-:W-:-:S04]  /*0240*/  IADD3 R4, PT, PT, R6, R9, RZ ;  /* 0x0000000906047210 */ /* 0x000fc80007ffe0ff */
[C---:B------:R-:W-:Y:S02]  /*0250*/  LOP3.LUT R6, R4.reuse, 0x3, RZ, 0xc0, !PT ;  /* 0x0000000304067812 */ /* 0x040fe400078ec0ff */
[----:B------:R-:W-:Y:S02]  /*0260*/  ISETP.GE.U32.AND P1, PT, R4, 0x3, PT ;  /* 0x000000030400780c */ /* 0x000fe40003f26070 */
[----:B------:R-:W-:-:S13]  /*0270*/  ISETP.NE.AND P0, PT, R6, 0x3, PT ;  /* 0x000000030600780c */ /* 0x000fda0003f05270 */
[----:B01----:R-:W-:Y:S05]  /*0280*/  @!P0 BRA `(.L_x_6) ;  /* 0x0000000000308947 */ /* 0x003fea0003800000 */
[----:B------:R-:W0:Y:S01]  /*0290*/  LDC.64 R8, c[0x0][0x380] ;  /* 0x0000e000ff087b82 */ /* 0x000e220000000a00 */
[----:B------:R-:W-:-:S05]  /*02a0*/  VIADD R4, R4, 0x1 ;  /* 0x0000000104047836 */ /* 0x000fca0000000000 */
[----:B------:R-:W-:-:S04]  /*02b0*/  LOP3.LUT R4, R4, 0x3, RZ, 0xc0, !PT ;  /* 0x0000000304047812 */ /* 0x000fc800078ec0ff */
[----:B------:R-:W-:-:S07]  /*02c0*/  IADD3 R4, PT, PT, -R4, RZ, RZ ;  /* 0x000000ff04047210 */ /* 0x000fce0007ffe1ff */
.L_x_7:
[----:B01----:R-:W-:-:S05]  /*02d0*/  IMAD.WIDE R6, R5, 0x4, R8 ;  /* 0x0000000405067825 */ /* 0x003fca00078e0208 */
[----:B------:R-:W2:Y:S01]  /*02e0*/  LDG.E R10, desc[UR4][R6.64] ;  /* 0x00000004060a7981 */ /* 0x000ea2000c1e1900 */
[----:B------:R-:W-:Y:S01]  /*02f0*/  IADD3 R4, PT, PT, R4, 0x1, RZ ;  /* 0x0000000104047810 */ /* 0x000fe20007ffe0ff */
[----:B------:R-:W-:-:S03]  /*0300*/  IMAD.IADD R5, R0, 0x1, R5 ;  /* 0x0000000100057824 */ /* 0x000fc600078e0205 */
[----:B------:R-:W-:Y:S01]  /*0310*/  ISETP.NE.AND P0, PT, R4, RZ, PT ;  /* 0x000000ff0400720c */ /* 0x000fe20003f05270 */
[----:B--2---:R-:W-:-:S05]  /*0320*/  VIADD R11, R10, 0x1 ;  /* 0x000000010a0b7836 */ /* 0x004fca0000000000 */
[----:B------:R1:W-:Y:S07]  /*0330*/  STG.E desc[UR4][R6.64], R11 ;  /* 0x0000000b06007986 */ /* 0x0003ee000c101904 */
[----:B------:R-:W-:Y:S05]  /*0340*/  @P0 BRA `(.L_x_7) ;  /* 0xfffffffc00e00947 */ /* 0x000fea000383ffff */
.L_x_6:
[----:B------:R-:W-:Y:S05]  /*0350*/  BSYNC.RECONVERGENT B0 ;  /* 0x0000000000007941 */ /* 0x000fea0003800200 */
.L_x_5:
[----:B------:R-:W-:Y:S05]  /*0360*/  @!P1 EXIT ;  /* 0x000000000000994d */ /* 0x000fea0003800000 */
.L_x_8:
[----:B0-----:R-:W-:-:S05]  /*0370*/  IMAD.WIDE R12, R5, 0x4, R2 ;  /* 0x00000004050c7825 */ /* 0x001fca00078e0202 */
[----:B------:R-:W2:Y:S01]  /*0380*/  LDG.E R4, desc[UR4][R12.64] ;  /* 0x000000040c047981 */ /* 0x000ea2000c1e1900 */
[----:B-1----:R-:W-:Y:S01]  /*0390*/  IMAD.WIDE R6, R0, 0x4, R12 ;  /* 0x0000000400067825 */ /* 0x002fe200078e020c */
[----:B--2---:R-:W-:-:S05]  /*03a0*/  IADD3 R15, PT, PT, R4, 0x1, RZ ;  /* 0x00000001040f7810 */ /* 0x004fca0007ffe0ff */
[----:B------:R0:W-:Y:S04]  /*03b0*/  STG.E desc[UR4][R12.64], R15 ;  /* 0x0000000f0c007986 */ /* 0x0001e8000c101904 */
[----:B------:R-:W2:Y:S01]  /*03c0*/  LDG.E R4, desc[UR4][R6.64] ;  /* 0x0000000406047981 */ /* 0x000ea2000c1e1900 */
[----:B------:R-:W-:-:S04]  /*03d0*/  IMAD.WIDE R8, R0, 0x4, R6 ;  /* 0x0000000400087825 */ /* 0x000fc800078e0206 */
[----:B--2---:R-:W-:-:S05]  /*03e0*/  VIADD R17, R4, 0x1 ;  /* 0x0000000104117836 */ /* 0x004fca0000000000 */
[----:B------:R0:W-:Y:S04]  /*03f0*/  STG.E desc[UR4][R6.64], R17 ;  /* 0x0000001106007986 */ /* 0x0001e8000c101904 */
[----:B------:R-:W2:Y:S01]  /*0400*/  LDG.E R4, desc[UR4][R8.64] ;  /* 0x0000000408047981 */ /* 0x000ea2000c1e1900 */
[----:B------:R-:W-:Y:S01]  /*0410*/  IMAD.WIDE R10, R0, 0x4, R8 ;  /* 0x00000004000a7825 */ /* 0x000fe200078e0208 */
[----:B--2---:R-:W-:-:S05]  /*0420*/  IADD3 R19, PT, PT, R4, 0x1, RZ ;  /* 0x0000000104137810 */ /* 0x004fca0007ffe0ff */
[----:B------:R0:W-:Y:S04]  /*0430*/  STG.E desc[UR4][R8.64], R19 ;  /* 0x0000001308007986 */ /* 0x0001e8000c101904 */
[----:B------:R-:W2:Y:S01]  /*0440*/  LDG.E R4, desc[UR4][R10.64] ;  /* 0x000000040a047981 */ /* 0x000ea2000c1e1900 */
[----:B------:R-:W-:-:S04]  /*0450*/  LEA R5, R0, R5, 0x2 ;  /* 0x0000000500057211 */ /* 0x000fc800078e10ff */
[----:B------:R-:W-:Y:S01]  /*0460*/  ISETP.GE.AND P0, PT, R5, UR6, PT ;  /* 0x0000000605007c0c */ /* 0x000fe2000bf06270 */
[----:B--2---:R-:W-:-:S05]  /*0470*/  VIADD R21, R4, 0x1 ;  /* 0x0000000104157836 */ /* 0x004fca0000000000 */
[----:B------:R0:W-:Y:S07]  /*0480*/  STG.E desc[UR4][R10.64], R21 ;  /* 0x000000150a007986 */ /* 0x0001ee000c101904 */
[----:B------:R-:W-:Y:S05]  /*0490*/  @!P0 BRA `(.L_x_8) ;  /* 0xfffffffc00b48947 */ /* 0x000fea000383ffff */
[----:B------:R-:W-:Y:S05]  /*04a0*/  EXIT ;  /* 0x000000000000794d */ /* 0x000fea0003800000 */
.L_x_9:
        /* <DEDUP_REMOVED lines=13> */
.L_x_12:


//--------------------- .text._Z15naive_incrementPii --------------------------
	.section	.text._Z15naive_incrementPii,"ax",@progbits
	.align	128
        .global         _Z15naive_incrementPii
        .type           _Z15naive_incrementPii,@function
        .size           _Z15naive_incrementPii,(.L_x_13 - _Z15naive_incrementPii)
        .other          _Z15naive_incrementPii,@"STO_CUDA_ENTRY STV_DEFAULT"
_Z15naive_incrementPii:
.text._Z15naive_incrementPii:
[----:B------:R-:W-:Y:S01]  /*0000*/  LDC R1, c[0x0][0x37c] ;  /* 0x0000df00ff017b82 */ /* 0x000fe20000000800 */
[----:B------:R-:W0:Y:S07]  /*0010*/  S2R R0, SR_TID.X ;  /* 0x0000000000007919 */ /* 0x000e2e0000002100 */
[----:B------:R-:W0:Y:S01]  /*0020*/  S2UR UR4, SR_CTAID.X ;  /* 0x00000000000479c3 */ /* 0x000e220000002500 */
[----:B------:R-:W1:Y:S07]  /*0030*/  LDCU UR5, c[0x0][0x388] ;  /* 0x00007100ff0577ac */ /* 0x000e6e0008000800 */
[----:B------:R-:W0:Y:S02]  /*0040*/  LDC R5, c[0x0][0x360] ;  /* 0x0000d800ff057b82 */ /* 0x000e240000000800 */
[----:B0-----:R-:W-:-:S05]  /*0050*/  IMAD R5, R5, UR4, R0 ;  /* 0x0000000405057c24 */ /* 0x001fca000f8e0200 */
[----:B-1----:R-:W-:-:S13]  /*0060*/  ISETP.GE.AND P0, PT, R5, UR5, PT ;  /* 0x0000000505007c0c */ /* 0x002fda000bf06270 */
[----:B------:R-:W-:Y:S05]  /*0070*/  @P0 EXIT ;  /* 0x000000000000094d */ /* 0x000fea0003800000 */
[----:B------:R-:W0:Y:S01]  /*0080*/  LDC.64 R2, c[0x0][0x380] ;  /* 0x0000e000ff027b82 */ /* 0x000e220000000a00 */
[----:B------:R-:W1:Y:S01]  /*0090*/  LDCU.64 UR4, c[0x0][0x358] ;  /* 0x00006b00ff0477ac */ /* 0x000e620008000a00 */
[----:B0-----:R-:W-:-:S05]  /*00a0*/  IMAD.WIDE R2, R5, 0x4, R2 ;  /* 0x0000000405027825 */ /* 0x001fca00078e0202 */
[----:B-1----:R-:W2:Y:S02]  /*00b0*/  LDG.E R0, desc[UR4][R2.64] ;  /* 0x0000000402007981 */ /* 0x002ea4000c1e1900 */
[----:B--2---:R-:W-:-:S05]  /*00c0*/  IADD3 R5, PT, PT, R0, 0x1, RZ ;  /* 0x0000000100057810 */ /* 0x004fca0007ffe0ff */
[----:B------:R-:W-:Y:S01]  /*00d0*/  STG.E desc[UR4][R2.64], R5 ;  /* 0x0000000502007986 */ /* 0x000fe2000c101904 */
[----:B------:R-:W-:Y:S05]  /*00e0*/  EXIT ;  /* 0x000000000000794d */ /* 0x000fea0003800000 */
.L_x_10:
        /* <DEDUP_REMOVED lines=9> */
.L_x_13:


//--------------------- .nv.shared.reserved.0     --------------------------
	.section	.nv.shared.reserved.0,"aw",@nobits
	.weak		__nv_reservedSMEM_offset_0_alias
	.size		__nv_reservedSMEM_offset_0_alias, 0, 64
	.other		__nv_reservedSMEM_offset_0_alias,@"STO_CUDA_RESERVED_SHARED STV_DEFAULT"
__nv_reservedSMEM_offset_0_alias:
	.zero		0
	.zero		64


//--------------------- .nv.constant0._Z17grid_stride_debugPiS_i --------------------------
	.section	.nv.constant0._Z17grid_stride_debugPiS_i,"a",@progbits
	.sectionflags	@""
	.align	4
.nv.constant0._Z17grid_stride_debugPiS_i:
	.zero		916


//--------------------- .nv.constant0._Z21grid_stride_incrementPii --------------------------
	.section	.nv.constant0._Z21grid_stride_incrementPii,"a",@progbits
	.sectionflags	@""
	.align	4
.nv.constant0._Z21grid_stride_incrementPii:
	.zero		908


//--------------------- .nv.constant0._Z15naive_incrementPii --------------------------
	.section	.nv.constant0._Z15naive_incrementPii,"a",@progbits
	.sectionflags	@""
	.align	4
.nv.constant0._Z15naive_incrementPii:
	.zero		908


//--------------------- SYMBOLS --------------------------

	.type		.nv.reservedSmem.offset0,@object
	.size		.nv.reservedSmem.offset0,0x4
